//
// Generated by NVIDIA NVVM Compiler
//
// Compiler Build ID: CL-36424714
// Cuda compilation tools, release 13.0, V13.0.88
// Based on NVVM 20.0.0
//

.version 9.0
.target sm_100
.address_size 64

	// .globl	_Z10spill_demoPf

.visible .entry _Z10spill_demoPf(
	.param .u64 .ptr .align 1 _Z10spill_demoPf_param_0
)
{
	.reg .b32 	%r<6>;
	.reg .b32 	%f<2>;
	.reg .b64 	%rd<5>;

	ld.param.u64 	%rd1, [_Z10spill_demoPf_param_0];
	mov.u32 	%r1, %tid.x;
	shl.b32 	%r2, %r1, 3;
	shl.b32 	%r3, %r1, 1;
	add.s32 	%r4, %r2, %r3;
	add.s32 	%r5, %r4, 45;
	cvt.rn.f32.u32 	%f1, %r5;
	cvta.to.global.u64 	%rd2, %rd1;
	mul.wide.u32 	%rd3, %r1, 4;
	add.s64 	%rd4, %rd2, %rd3;
	st.global.f32 	[%rd4], %f1;
	ret;

}


// ===== COMPILED SASS (sm_100) =====

	.target	sm_100

	.elftype	@"ET_EXEC"


//--------------------- .note.nv.tkinfo           --------------------------
	.section	.note.nv.tkinfo,"",@"SHT_NOTE"
	.sectionflags	@"SHF_NOTE_NV_TKINFO"
	.tkinfo
        /*0018*/ 	.word	0x00000002
        /*0030*/ 	.string	""
        /*0030*/ 	.string	"ptxas"
        /*0030*/ 	.string	"Cuda compilation tools, release 13.0, V13.0.88"
        /*0030*/ 	.string	"Build cuda_13.0.r13.0/compiler.36424714_0"
        /*0030*/ 	.string	"-arch sm_100 -m 64 "



//--------------------- .note.nv.cuinfo           --------------------------
	.section	.note.nv.cuinfo,"",@"SHT_NOTE"
	.sectionflags	@"SHF_NOTE_NV_CUINFO"
        /*0018*/ 	.short	0x0002
        /*001a*/ 	.short	0x0064
        /*001c*/ 	.short	0x0082
	.zero		2


//--------------------- .nv.info                  --------------------------
	.section	.nv.info,"",@"SHT_CUDA_INFO"
	.align	4


	//----- nvinfo : EIATTR_REGCOUNT
	.align		4
        /*0000*/ 	.byte	0x04, 0x2f
        /*0002*/ 	.short	(.L_1 - .L_0)
	.align		4
.L_0:
        /*0004*/ 	.word	index@(_Z10spill_demoPf)
        /*0008*/ 	.word	0x00000008


	//----- nvinfo : EIATTR_FRAME_SIZE
	.align		4
.L_1:
        /*000c*/ 	.byte	0x04, 0x11
        /*000e*/ 	.short	(.L_3 - .L_2)
	.align		4
.L_2:
        /*0010*/ 	.word	index@(_Z10spill_demoPf)
        /*0014*/ 	.word	0x00000000


	//----- nvinfo : EIATTR_MIN_STACK_SIZE
	.align		4
.L_3:
        /*0018*/ 	.byte	0x04, 0x12
        /*001a*/ 	.short	(.L_5 - .L_4)
	.align		4
.L_4:
        /*001c*/ 	.word	index@(_Z10spill_demoPf)
        /*0020*/ 	.word	0x00000000
.L_5:


//--------------------- .nv.compat                --------------------------
	.section	.nv.compat,"",@"SHT_CUDA_COMPAT_INFO"
	.align	4
        /*0000*/ 	.byte	0x02, 0x09, 0x00, 0x00, 0x02, 0x02, 0x01, 0x00, 0x02, 0x05, 0x05, 0x00, 0x03, 0x07, 0x01, 0x01
        /*0010*/ 	.byte	0x02, 0x03, 0x00, 0x00, 0x02, 0x06, 0x01, 0x00, 0x04, 0x0b, 0x08, 0x00, 0x09, 0x00, 0x00, 0x00
        /*0020*/ 	.byte	0x00, 0x00, 0x00, 0x00


//--------------------- .nv.info._Z10spill_demoPf --------------------------
	.section	.nv.info._Z10spill_demoPf,"",@"SHT_CUDA_INFO"
	.sectionflags	@""
	.align	4


	//----- nvinfo : EIATTR_CUDA_API_VERSION
	.align		4
        /*0000*/ 	.byte	0x04, 0x37
        /*0002*/ 	.short	(.L_7 - .L_6)
.L_6:
        /*0004*/ 	.word	0x00000082


	//----- nvinfo : EIATTR_KPARAM_INFO
	.align		4
.L_7:
        /*0008*/ 	.byte	0x04, 0x17
        /*000a*/ 	.short	(.L_9 - .L_8)
.L_8:
        /*000c*/ 	.word	0x00000000
        /*0010*/ 	.short	0x0000
        /*0012*/ 	.short	0x0000
        /*0014*/ 	.byte	0x00, 0xf5, 0x21, 0x00


	//----- nvinfo : EIATTR_SPARSE_MMA_MASK
	.align		4
.L_9:
        /*0018*/ 	.byte	0x03, 0x50
        /*001a*/ 	.short	0x0000


	//----- nvinfo : EIATTR_MAXREG_COUNT
	.align		4
        /*001c*/ 	.byte	0x03, 0x1b
        /*001e*/ 	.short	0x00ff


	//----- nvinfo : EIATTR_MERCURY_ISA_VERSION
	.align		4
        /*0020*/ 	.byte	0x03, 0x5f
        /*0022*/ 	.short	0x0101


	//----- nvinfo : EIATTR_VRC_CTA_INIT_COUNT
	.align		4
        /*0024*/ 	.byte	0x02, 0x4a
	.zero		1
	.zero		1


	//----- nvinfo : EIATTR_EXIT_INSTR_OFFSETS
	.align		4
        /*0028*/ 	.byte	0x04, 0x1c
        /*002a*/ 	.short	(.L_11 - .L_10)


	//   ....[0]....
.L_10:
        /*002c*/ 	.word	0x00000090


	//----- nvinfo : EIATTR_CBANK_PARAM_SIZE
	.align		4
.L_11:
        /*0030*/ 	.byte	0x03, 0x19
        /*0032*/ 	.short	0x0008


	//----- nvinfo : EIATTR_PARAM_CBANK
	.align		4
        /*0034*/ 	.byte	0x04, 0x0a
        /*0036*/ 	.short	(.L_13 - .L_12)
	.align		4
.L_12:
        /*0038*/ 	.word	index@(.nv.constant0._Z10spill_demoPf)
        /*003c*/ 	.short	0x0380
        /*003e*/ 	.short	0x0008


	//----- nvinfo : EIATTR_SW_WAR
	.align		4
.L_13:
        /*0040*/ 	.byte	0x04, 0x36
        /*0042*/ 	.short	(.L_15 - .L_14)
.L_14:
        /*0044*/ 	.word	0x00000008
.L_15:


//--------------------- .nv.callgraph             --------------------------
	.section	.nv.callgraph,"",@"SHT_CUDA_CALLGRAPH"
	.align	4
	.sectionentsize	8
	.align		4
        /*0000*/ 	.word	0x00000000
	.align		4
        /*0004*/ 	.word	0xffffffff
	.align		4
        /*0008*/ 	.word	0x00000000
	.align		4
        /*000c*/ 	.word	0xfffffffe
	.align		4
        /*0010*/ 	.word	0x00000000
	.align		4
        /*0014*/ 	.word	0xfffffffd
	.align		4
        /*0018*/ 	.word	0x00000000
	.align		4
        /*001c*/ 	.word	0xfffffffc


//--------------------- .text._Z10spill_demoPf    --------------------------
	.section	.text._Z10spill_demoPf,"ax",@progbits
	.align	128
        .global         _Z10spill_demoPf
        .type           _Z10spill_demoPf,@function
        .size           _Z10spill_demoPf,(.L_x_1 - _Z10spill_demoPf)
        .other          _Z10spill_demoPf,@"STO_CUDA_ENTRY STV_DEFAULT"
_Z10spill_demoPf:
.text._Z10spill_demoPf:
[----:B------:R-:W-:Y:S01]  /*0000*/  LDC R1, c[0x0][0x37c] ;  /* 0x0000df00ff017b82 */ /* 0x000fe20000000800 */
[----:B------:R-:W0:Y:S07]  /*0010*/  S2R R5, SR_TID.X ;  /* 0x0000000000057919 */ /* 0x000e2e0000002100 */
[----:B------:R-:W1:Y:S01]  /*0020*/  LDC.64 R2, c[0x0][0x380] ;  /* 0x0000e000ff027b82 */ /* 0x000e620000000a00 */
[----:B------:R-:W2:Y:S01]  /*0030*/  LDCU.64 UR4, c[0x0][0x358] ;  /* 0x00006b00ff0477ac */ /* 0x000ea20008000a00 */
[C---:B0-----:R-:W-:Y:S01]  /*0040*/  LEA R0, R5.reuse, R5, 0x2 ;  /* 0x0000000505007211 */ /* 0x041fe200078e10ff */
[----:B-1----:R-:W-:-:S03]  /*0050*/  IMAD.WIDE.U32 R2, R5, 0x4, R2 ;  /* 0x0000000405027825 */ /* 0x002fc600078e0002 */
[----:B------:R-:W-:-:S04]  /*0060*/  LEA R0, R0, 0x2d, 0x1 ;  /* 0x0000002d00007811 */ /* 0x000fc800078e08ff */
[----:B------:R-:W-:-:S05]  /*0070*/  I2FP.F32.U32 R5, R0 ;  /* 0x0000000000057245 */ /* 0x000fca0000201000 */
[----:B--2---:R-:W-:Y:S01]  /*0080*/  STG.E desc[UR4][R2.64], R5 ;  /* 0x0000000502007986 */ /* 0x004fe2000c101904 */
[----:B------:R-:W-:Y:S05]  /*0090*/  EXIT ;  /* 0x000000000000794d */ /* 0x000fea0003800000 */
.L_x_0:
[----:B------:R-:W-:-:S00]  /*00a0*/  BRA `(.L_x_0) ;  /* 0xfffffffc00fc7947 */ /* 0x000fc0000383ffff */
[----:B------:R-:W-:-:S00]  /*00b0*/  NOP ;  /* 0x0000000000007918 */ /* 0x000fc00000000000 */
        /* <DEDUP_REMOVED lines=12> */
.L_x_1:


//--------------------- .nv.shared.reserved.0     --------------------------
	.section	.nv.shared.reserved.0,"aw",@nobits
	.weak		__nv_reservedSMEM_offset_0_alias
	.size		__nv_reservedSMEM_offset_0_alias, 0, 64
	.other		__nv_reservedSMEM_offset_0_alias,@"STO_CUDA_RESERVED_SHARED STV_DEFAULT"
__nv_reservedSMEM_offset_0_alias:
	.zero		0
	.zero		64


//--------------------- .nv.constant0._Z10spill_demoPf --------------------------
	.section	.nv.constant0._Z10spill_demoPf,"a",@progbits
	.sectionflags	@""
	.align	4
.nv.constant0._Z10spill_demoPf:
	.zero		904


//--------------------- SYMBOLS --------------------------

	.type		.nv.reservedSmem.offset0,@object
	.size		.nv.reservedSmem.offset0,0x4
